//
// Generated by NVIDIA NVVM Compiler
//
// Compiler Build ID: CL-36424714
// Cuda compilation tools, release 13.0, V13.0.88
// Based on NVVM 20.0.0
//

.version 9.0
.target sm_100
.address_size 64

	// .globl	_Z6kernelP6SpherePh

.visible .entry _Z6kernelP6SpherePh(
	.param .u64 .ptr .align 1 _Z6kernelP6SpherePh_param_0,
	.param .u64 .ptr .align 1 _Z6kernelP6SpherePh_param_1
)
{
	.reg .pred 	%p<10>;
	.reg .b16 	%rs<2>;
	.reg .b32 	%r<22>;
	.reg .b32 	%f<159>;
	.reg .b64 	%rd<11>;

	ld.param.u64 	%rd5, [_Z6kernelP6SpherePh_param_0];
	ld.param.u64 	%rd4, [_Z6kernelP6SpherePh_param_1];
	cvta.to.global.u64 	%rd6, %rd5;
	mov.u32 	%r5, %tid.x;
	mov.u32 	%r6, %ctaid.x;
	mov.u32 	%r7, %ntid.x;
	mad.lo.s32 	%r8, %r6, %r7, %r5;
	mov.u32 	%r9, %tid.y;
	mov.u32 	%r10, %ctaid.y;
	mov.u32 	%r11, %ntid.y;
	mad.lo.s32 	%r12, %r10, %r11, %r9;
	mov.u32 	%r13, %nctaid.x;
	mul.lo.s32 	%r14, %r13, %r7;
	mad.lo.s32 	%r1, %r14, %r12, %r8;
	add.s32 	%r15, %r8, -1024;
	cvt.rn.f32.s32 	%f1, %r15;
	add.s32 	%r16, %r12, -1024;
	cvt.rn.f32.s32 	%f2, %r16;
	add.s64 	%rd10, %rd6, 56;
	mov.f32 	%f139, 0f00000000;
	mov.f32 	%f140, 0fD09502F9;
	mov.b32 	%r21, 0;
	mov.f32 	%f138, %f139;
	mov.f32 	%f137, %f139;
$L__BB0_1:
	ld.global.f32 	%f68, [%rd10+-40];
	sub.f32 	%f69, %f1, %f68;
	ld.global.f32 	%f70, [%rd10+-36];
	sub.f32 	%f71, %f2, %f70;
	mul.f32 	%f8, %f69, %f69;
	mul.f32 	%f9, %f71, %f71;
	add.f32 	%f72, %f8, %f9;
	ld.global.f32 	%f73, [%rd10+-44];
	mul.f32 	%f10, %f73, %f73;
	setp.geu.f32 	%p1, %f72, %f10;
	mov.f32 	%f136, 0fD09502F9;
	@%p1 bra 	$L__BB0_3;
	sub.f32 	%f74, %f10, %f8;
	sub.f32 	%f75, %f74, %f9;
	sqrt.rn.f32 	%f76, %f75;
	sqrt.rn.f32 	%f77, %f10;
	div.rn.f32 	%f135, %f76, %f77;
	ld.global.f32 	%f78, [%rd10+-32];
	add.f32 	%f136, %f76, %f78;
$L__BB0_3:
	setp.leu.f32 	%p2, %f136, %f140;
	@%p2 bra 	$L__BB0_5;
	ld.global.f32 	%f79, [%rd10+-56];
	mul.f32 	%f137, %f135, %f79;
	ld.global.f32 	%f80, [%rd10+-48];
	mul.f32 	%f138, %f135, %f80;
	ld.global.f32 	%f81, [%rd10+-52];
	mul.f32 	%f139, %f135, %f81;
	mov.f32 	%f140, %f136;
$L__BB0_5:
	ld.global.f32 	%f83, [%rd10+-12];
	sub.f32 	%f84, %f1, %f83;
	ld.global.f32 	%f85, [%rd10+-8];
	sub.f32 	%f86, %f2, %f85;
	mul.f32 	%f22, %f84, %f84;
	mul.f32 	%f23, %f86, %f86;
	add.f32 	%f87, %f22, %f23;
	ld.global.f32 	%f88, [%rd10+-16];
	mul.f32 	%f24, %f88, %f88;
	setp.geu.f32 	%p3, %f87, %f24;
	mov.f32 	%f142, 0fD09502F9;
	@%p3 bra 	$L__BB0_7;
	sub.f32 	%f89, %f24, %f22;
	sub.f32 	%f90, %f89, %f23;
	sqrt.rn.f32 	%f91, %f90;
	sqrt.rn.f32 	%f92, %f24;
	div.rn.f32 	%f135, %f91, %f92;
	ld.global.f32 	%f93, [%rd10+-4];
	add.f32 	%f142, %f91, %f93;
$L__BB0_7:
	setp.leu.f32 	%p4, %f142, %f140;
	@%p4 bra 	$L__BB0_9;
	ld.global.f32 	%f94, [%rd10+-28];
	mul.f32 	%f137, %f135, %f94;
	ld.global.f32 	%f95, [%rd10+-20];
	mul.f32 	%f138, %f135, %f95;
	ld.global.f32 	%f96, [%rd10+-24];
	mul.f32 	%f139, %f135, %f96;
	mov.f32 	%f140, %f142;
$L__BB0_9:
	ld.global.f32 	%f98, [%rd10+16];
	sub.f32 	%f99, %f1, %f98;
	ld.global.f32 	%f100, [%rd10+20];
	sub.f32 	%f101, %f2, %f100;
	mul.f32 	%f36, %f99, %f99;
	mul.f32 	%f37, %f101, %f101;
	add.f32 	%f102, %f36, %f37;
	ld.global.f32 	%f103, [%rd10+12];
	mul.f32 	%f38, %f103, %f103;
	setp.geu.f32 	%p5, %f102, %f38;
	mov.f32 	%f148, 0fD09502F9;
	@%p5 bra 	$L__BB0_11;
	sub.f32 	%f104, %f38, %f36;
	sub.f32 	%f105, %f104, %f37;
	sqrt.rn.f32 	%f106, %f105;
	sqrt.rn.f32 	%f107, %f38;
	div.rn.f32 	%f135, %f106, %f107;
	ld.global.f32 	%f108, [%rd10+24];
	add.f32 	%f148, %f106, %f108;
$L__BB0_11:
	setp.leu.f32 	%p6, %f148, %f140;
	@%p6 bra 	$L__BB0_13;
	ld.global.f32 	%f109, [%rd10];
	mul.f32 	%f137, %f135, %f109;
	ld.global.f32 	%f110, [%rd10+8];
	mul.f32 	%f138, %f135, %f110;
	ld.global.f32 	%f111, [%rd10+4];
	mul.f32 	%f139, %f135, %f111;
	mov.f32 	%f140, %f148;
$L__BB0_13:
	ld.global.f32 	%f113, [%rd10+44];
	sub.f32 	%f114, %f1, %f113;
	ld.global.f32 	%f115, [%rd10+48];
	sub.f32 	%f116, %f2, %f115;
	mul.f32 	%f50, %f114, %f114;
	mul.f32 	%f51, %f116, %f116;
	add.f32 	%f117, %f50, %f51;
	ld.global.f32 	%f118, [%rd10+40];
	mul.f32 	%f52, %f118, %f118;
	setp.geu.f32 	%p7, %f117, %f52;
	mov.f32 	%f154, 0fD09502F9;
	@%p7 bra 	$L__BB0_15;
	sub.f32 	%f119, %f52, %f50;
	sub.f32 	%f120, %f119, %f51;
	sqrt.rn.f32 	%f121, %f120;
	sqrt.rn.f32 	%f122, %f52;
	div.rn.f32 	%f135, %f121, %f122;
	ld.global.f32 	%f123, [%rd10+52];
	add.f32 	%f154, %f121, %f123;
$L__BB0_15:
	setp.leu.f32 	%p8, %f154, %f140;
	@%p8 bra 	$L__BB0_17;
	ld.global.f32 	%f124, [%rd10+28];
	mul.f32 	%f137, %f135, %f124;
	ld.global.f32 	%f125, [%rd10+36];
	mul.f32 	%f138, %f135, %f125;
	ld.global.f32 	%f126, [%rd10+32];
	mul.f32 	%f139, %f135, %f126;
	mov.f32 	%f140, %f154;
$L__BB0_17:
	add.s32 	%r21, %r21, 4;
	add.s64 	%rd10, %rd10, 112;
	setp.ne.s32 	%p9, %r21, 20;
	@%p9 bra 	$L__BB0_1;
	cvta.to.global.u64 	%rd7, %rd4;
	mul.f32 	%f127, %f137, 0f437F0000;
	cvt.rzi.s32.f32 	%r17, %f127;
	shl.b32 	%r18, %r1, 2;
	cvt.s64.s32 	%rd8, %r18;
	add.s64 	%rd9, %rd7, %rd8;
	st.global.u8 	[%rd9], %r17;
	mul.f32 	%f128, %f138, 0f437F0000;
	cvt.rzi.s32.f32 	%r19, %f128;
	st.global.u8 	[%rd9+1], %r19;
	mul.f32 	%f129, %f139, 0f437F0000;
	cvt.rzi.s32.f32 	%r20, %f129;
	st.global.u8 	[%rd9+2], %r20;
	mov.b16 	%rs1, 255;
	st.global.u8 	[%rd9+3], %rs1;
	ret;

}


// ===== COMPILED SASS (sm_100) =====

	.target	sm_100

	.elftype	@"ET_EXEC"


//--------------------- .note.nv.tkinfo           --------------------------
	.section	.note.nv.tkinfo,"",@"SHT_NOTE"
	.sectionflags	@"SHF_NOTE_NV_TKINFO"
	.tkinfo
        /*0018*/ 	.word	0x00000002
        /*0030*/ 	.string	""
        /*0030*/ 	.string	"ptxas"
        /*0030*/ 	.string	"Cuda compilation tools, release 13.0, V13.0.88"
        /*0030*/ 	.string	"Build cuda_13.0.r13.0/compiler.36424714_0"
        /*0030*/ 	.string	"-arch sm_100 -m 64 "



//--------------------- .note.nv.cuinfo           --------------------------
	.section	.note.nv.cuinfo,"",@"SHT_NOTE"
	.sectionflags	@"SHF_NOTE_NV_CUINFO"
        /*0018*/ 	.short	0x0002
        /*001a*/ 	.short	0x0064
        /*001c*/ 	.short	0x0082
	.zero		2


//--------------------- .nv.info                  --------------------------
	.section	.nv.info,"",@"SHT_CUDA_INFO"
	.align	4


	//----- nvinfo : EIATTR_REGCOUNT
	.align		4
        /*0000*/ 	.byte	0x04, 0x2f
        /*0002*/ 	.short	(.L_1 - .L_0)
	.align		4
.L_0:
        /*0004*/ 	.word	index@(_Z6kernelP6SpherePh)
        /*0008*/ 	.word	0x00000017


	//----- nvinfo : EIATTR_FRAME_SIZE
	.align		4
.L_1:
        /*000c*/ 	.byte	0x04, 0x11
        /*000e*/ 	.short	(.L_3 - .L_2)
	.align		4
.L_2:
        /*0010*/ 	.word	index@($__internal_1_$__cuda_sm3x_div_rn_noftz_f32_slowpath)
        /*0014*/ 	.word	0x00000000


	//----- nvinfo : EIATTR_FRAME_SIZE
	.align		4
.L_3:
        /*0018*/ 	.byte	0x04, 0x11
        /*001a*/ 	.short	(.L_5 - .L_4)
	.align		4
.L_4:
        /*001c*/ 	.word	index@($__internal_0_$__cuda_sm20_sqrt_rn_f32_slowpath)
        /*0020*/ 	.word	0x00000000


	//----- nvinfo : EIATTR_FRAME_SIZE
	.align		4
.L_5:
        /*0024*/ 	.byte	0x04, 0x11
        /*0026*/ 	.short	(.L_7 - .L_6)
	.align		4
.L_6:
        /*0028*/ 	.word	index@(_Z6kernelP6SpherePh)
        /*002c*/ 	.word	0x00000000


	//----- nvinfo : EIATTR_MIN_STACK_SIZE
	.align		4
.L_7:
        /*0030*/ 	.byte	0x04, 0x12
        /*0032*/ 	.short	(.L_9 - .L_8)
	.align		4
.L_8:
        /*0034*/ 	.word	index@(_Z6kernelP6SpherePh)
        /*0038*/ 	.word	0x00000000
.L_9:


//--------------------- .nv.compat                --------------------------
	.section	.nv.compat,"",@"SHT_CUDA_COMPAT_INFO"
	.align	4
        /*0000*/ 	.byte	0x02, 0x09, 0x00, 0x00, 0x02, 0x02, 0x01, 0x00, 0x02, 0x05, 0x05, 0x00, 0x03, 0x07, 0x01, 0x01
        /*0010*/ 	.byte	0x02, 0x03, 0x00, 0x00, 0x02, 0x06, 0x01, 0x00, 0x04, 0x0b, 0x08, 0x00, 0x01, 0x00, 0x00, 0x00
        /*0020*/ 	.byte	0x00, 0x00, 0x00, 0x00


//--------------------- .nv.info._Z6kernelP6SpherePh --------------------------
	.section	.nv.info._Z6kernelP6SpherePh,"",@"SHT_CUDA_INFO"
	.sectionflags	@""
	.align	4


	//----- nvinfo : EIATTR_CUDA_API_VERSION
	.align		4
        /*0000*/ 	.byte	0x04, 0x37
        /*0002*/ 	.short	(.L_11 - .L_10)
.L_10:
        /*0004*/ 	.word	0x00000082


	//----- nvinfo : EIATTR_KPARAM_INFO
	.align		4
.L_11:
        /*0008*/ 	.byte	0x04, 0x17
        /*000a*/ 	.short	(.L_13 - .L_12)
.L_12:
        /*000c*/ 	.word	0x00000000
        /*0010*/ 	.short	0x0001
        /*0012*/ 	.short	0x0008
        /*0014*/ 	.byte	0x00, 0xf5, 0x21, 0x00


	//----- nvinfo : EIATTR_KPARAM_INFO
	.align		4
.L_13:
        /*0018*/ 	.byte	0x04, 0x17
        /*001a*/ 	.short	(.L_15 - .L_14)
.L_14:
        /*001c*/ 	.word	0x00000000
        /*0020*/ 	.short	0x0000
        /*0022*/ 	.short	0x0000
        /*0024*/ 	.byte	0x00, 0xf5, 0x21, 0x00


	//----- nvinfo : EIATTR_SPARSE_MMA_MASK
	.align		4
.L_15:
        /*0028*/ 	.byte	0x03, 0x50
        /*002a*/ 	.short	0x0000


	//----- nvinfo : EIATTR_MAXREG_COUNT
	.align		4
        /*002c*/ 	.byte	0x03, 0x1b
        /*002e*/ 	.short	0x00ff


	//----- nvinfo : EIATTR_MERCURY_ISA_VERSION
	.align		4
        /*0030*/ 	.byte	0x03, 0x5f
        /*0032*/ 	.short	0x0101


	//----- nvinfo : EIATTR_VRC_CTA_INIT_COUNT
	.align		4
        /*0034*/ 	.byte	0x02, 0x4a
	.zero		1
	.zero		1


	//----- nvinfo : EIATTR_EXIT_INSTR_OFFSETS
	.align		4
        /*0038*/ 	.byte	0x04, 0x1c
        /*003a*/ 	.short	(.L_17 - .L_16)


	//   ....[0]....
.L_16:
        /*003c*/ 	.word	0x00001420


	//----- nvinfo : EIATTR_CRS_STACK_SIZE
	.align		4
.L_17:
        /*0040*/ 	.byte	0x04, 0x1e
        /*0042*/ 	.short	(.L_19 - .L_18)
.L_18:
        /*0044*/ 	.word	0x00000000


	//----- nvinfo : EIATTR_CBANK_PARAM_SIZE
	.align		4
.L_19:
        /*0048*/ 	.byte	0x03, 0x19
        /*004a*/ 	.short	0x0010


	//----- nvinfo : EIATTR_PARAM_CBANK
	.align		4
        /*004c*/ 	.byte	0x04, 0x0a
        /*004e*/ 	.short	(.L_21 - .L_20)
	.align		4
.L_20:
        /*0050*/ 	.word	index@(.nv.constant0._Z6kernelP6SpherePh)
        /*0054*/ 	.short	0x0380
        /*0056*/ 	.short	0x0010


	//----- nvinfo : EIATTR_SW_WAR
	.align		4
.L_21:
        /*0058*/ 	.byte	0x04, 0x36
        /*005a*/ 	.short	(.L_23 - .L_22)
.L_22:
        /*005c*/ 	.word	0x00000008
.L_23:


//--------------------- .nv.callgraph             --------------------------
	.section	.nv.callgraph,"",@"SHT_CUDA_CALLGRAPH"
	.align	4
	.sectionentsize	8
	.align		4
        /*0000*/ 	.word	0x00000000
	.align		4
        /*0004*/ 	.word	0xffffffff
	.align		4
        /*0008*/ 	.word	0x00000000
	.align		4
        /*000c*/ 	.word	0xfffffffe
	.align		4
        /*0010*/ 	.word	0x00000000
	.align		4
        /*0014*/ 	.word	0xfffffffd
	.align		4
        /*0018*/ 	.word	0x00000000
	.align		4
        /*001c*/ 	.word	0xfffffffc


//--------------------- .text._Z6kernelP6SpherePh --------------------------
	.section	.text._Z6kernelP6SpherePh,"ax",@progbits
	.align	128
        .global         _Z6kernelP6SpherePh
        .type           _Z6kernelP6SpherePh,@function
        .size           _Z6kernelP6SpherePh,(.L_x_57 - _Z6kernelP6SpherePh)
        .other          _Z6kernelP6SpherePh,@"STO_CUDA_ENTRY STV_DEFAULT"
_Z6kernelP6SpherePh:
.text._Z6kernelP6SpherePh:
[----:B------:R-:W-:Y:S01]  /*0000*/  LDC R1, c[0x0][0x37c] ;  /* 0x0000df00ff017b82 */ /* 0x000fe20000000800 */
[----:B------:R-:W0:Y:S07]  /*0010*/  S2R R3, SR_TID.Y ;  /* 0x0000000000037919 */ /* 0x000e2e0000002200 */
[----:B------:R-:W1:Y:S01]  /*0020*/  LDC R9, c[0x0][0x360] ;  /* 0x0000d800ff097b82 */ /* 0x000e620000000800 */
[----:B------:R-:W2:Y:S01]  /*0030*/  LDCU.64 UR4, c[0x0][0x380] ;  /* 0x00007000ff0477ac */ /* 0x000ea20008000a00 */
[----:B------:R-:W-:Y:S01]  /*0040*/  HFMA2 R12, -RZ, RZ, 0, 0 ;  /* 0x00000000ff0c7431 */ /* 0x000fe200000001ff */
[----:B------:R-:W1:Y:S01]  /*0050*/  S2R R0, SR_TID.X ;  /* 0x0000000000007919 */ /* 0x000e620000002100 */
[----:B------:R-:W-:Y:S01]  /*0060*/  HFMA2 R10, -RZ, RZ, 0, 0 ;  /* 0x00000000ff0a7431 */ /* 0x000fe200000001ff */
[----:B------:R-:W-:-:S02]  /*0070*/  MOV R11, 0xd09502f9 ;  /* 0xd09502f9000b7802 */ /* 0x000fc40000000f00 */
[----:B------:R-:W-:Y:S01]  /*0080*/  MOV R8, RZ ;  /* 0x000000ff00087202 */ /* 0x000fe20000000f00 */
[----:B------:R-:W0:Y:S08]  /*0090*/  S2UR UR6, SR_CTAID.Y ;  /* 0x00000000000679c3 */ /* 0x000e300000002600 */
[----:B------:R-:W0:Y:S01]  /*00a0*/  LDC R2, c[0x0][0x364] ;  /* 0x0000d900ff027b82 */ /* 0x000e220000000800 */
[----:B------:R-:W3:Y:S01]  /*00b0*/  LDCU UR9, c[0x0][0x370] ;  /* 0x00006e00ff0977ac */ /* 0x000ee20008000800 */
[----:B--2---:R-:W-:-:S06]  /*00c0*/  UIADD3 UR4, UP0, UPT, UR4, 0x38, URZ ;  /* 0x0000003804047890 */ /* 0x004fcc000ff1e0ff */
[----:B------:R-:W1:Y:S01]  /*00d0*/  S2UR UR8, SR_CTAID.X ;  /* 0x00000000000879c3 */ /* 0x000e620000002500 */
[----:B------:R-:W-:Y:S01]  /*00e0*/  UIADD3.X UR5, UPT, UPT, URZ, UR5, URZ, UP0, !UPT ;  /* 0x00000005ff057290 */ /* 0x000fe200087fe4ff */
[----:B------:R-:W-:Y:S01]  /*00f0*/  MOV R4, UR4 ;  /* 0x0000000400047c02 */ /* 0x000fe20008000f00 */
[----:B------:R-:W-:-:S04]  /*0100*/  UMOV UR4, URZ ;  /* 0x000000ff00047c82 */ /* 0x000fc80008000000 */
[----:B------:R-:W-:Y:S01]  /*0110*/  MOV R5, UR5 ;  /* 0x0000000500057c02 */ /* 0x000fe20008000f00 */
[----:B0-----:R-:W-:Y:S01]  /*0120*/  IMAD R3, R2, UR6, R3 ;  /* 0x0000000602037c24 */ /* 0x001fe2000f8e0203 */
[----:B------:R-:W0:Y:S03]  /*0130*/  LDCU.64 UR6, c[0x0][0x358] ;  /* 0x00006b00ff0677ac */ /* 0x000e260008000a00 */
[----:B------:R-:W-:Y:S02]  /*0140*/  VIADD R6, R3, 0xfffffc00 ;  /* 0xfffffc0003067836 */ /* 0x000fe40000000000 */
[----:B-1----:R-:W-:-:S03]  /*0150*/  IMAD R0, R9, UR8, R0 ;  /* 0x0000000809007c24 */ /* 0x002fc6000f8e0200 */
[----:B------:R-:W-:Y:S01]  /*0160*/  I2FP.F32.S32 R6, R6 ;  /* 0x0000000600067245 */ /* 0x000fe20000201400 */
[----:B---3--:R-:W-:Y:S01]  /*0170*/  IMAD R9, R9, UR9, RZ ;  /* 0x0000000909097c24 */ /* 0x008fe2000f8e02ff */
[----:B------:R-:W-:-:S03]  /*0180*/  IADD3 R7, PT, PT, R0, -0x400, RZ ;  /* 0xfffffc0000077810 */ /* 0x000fc60007ffe0ff */
[----:B------:R-:W-:Y:S01]  /*0190*/  IMAD R9, R3, R9, R0 ;  /* 0x0000000903097224 */ /* 0x000fe200078e0200 */
[----:B------:R-:W-:-:S07]  /*01a0*/  I2FP.F32.S32 R7, R7 ;  /* 0x0000000700077245 */ /* 0x000fce0000201400 */
.L_x_42:
[----:B0-----:R-:W2:Y:S04]  /*01b0*/  LDG.E R2, desc[UR6][R4.64+-0x28] ;  /* 0xffffd80604027981 */ /* 0x001ea8000c1e1900 */
[----:B------:R-:W3:Y:S04]  /*01c0*/  LDG.E R3, desc[UR6][R4.64+-0x24] ;  /* 0xffffdc0604037981 */ /* 0x000ee8000c1e1900 */
[----:B------:R-:W4:Y:S01]  /*01d0*/  LDG.E R14, desc[UR6][R4.64+-0x2c] ;  /* 0xffffd406040e7981 */ /* 0x000f22000c1e1900 */
[----:B------:R-:W-:Y:S01]  /*01e0*/  UIADD3 UR4, UPT, UPT, UR4, 0x4, URZ ;  /* 0x0000000404047890 */ /* 0x000fe2000fffe0ff */
[----:B------:R-:W-:Y:S03]  /*01f0*/  BSSY.RECONVERGENT B0, `(.L_x_0) ;  /* 0x0000039000007945 */ /* 0x000fe60003800200 */
[----:B------:R-:W-:Y:S01]  /*0200*/  UISETP.NE.AND UP0, UPT, UR4, 0x14, UPT ;  /* 0x000000140400788c */ /* 0x000fe2000bf05270 */
[----:B--2---:R-:W-:Y:S01]  /*0210*/  FADD R2, R7, -R2 ;  /* 0x8000000207027221 */ /* 0x004fe20000000000 */
[----:B---3--:R-:W-:-:S03]  /*0220*/  FADD R3, R6, -R3 ;  /* 0x8000000306037221 */ /* 0x008fc60000000000 */
[----:B------:R-:W-:Y:S01]  /*0230*/  FMUL R13, R2, R2 ;  /* 0x00000002020d7220 */ /* 0x000fe20000400000 */
[----:B------:R-:W-:Y:S01]  /*0240*/  MOV R2, 0xd09502f9 ;  /* 0xd09502f900027802 */ /* 0x000fe20000000f00 */
[----:B------:R-:W-:Y:S01]  /*0250*/  FMUL R15, R3, R3 ;  /* 0x00000003030f7220 */ /* 0x000fe20000400000 */
[----:B----4-:R-:W-:-:S03]  /*0260*/  FMUL R14, R14, R14 ;  /* 0x0000000e0e0e7220 */ /* 0x010fc60000400000 */
[----:B------:R-:W-:-:S05]  /*0270*/  FADD R3, R13, R15 ;  /* 0x0000000f0d037221 */ /* 0x000fca0000000000 */
[----:B------:R-:W-:-:S13]  /*0280*/  FSETP.GEU.AND P0, PT, R3, R14, PT ;  /* 0x0000000e0300720b */ /* 0x000fda0003f0e000 */
[----:B------:R-:W-:Y:S05]  /*0290*/  @P0 BRA `(.L_x_1) ;  /* 0x0000000000b80947 */ /* 0x000fea0003800000 */
[----:B------:R-:W-:Y:S01]  /*02a0*/  FADD R0, -R13, R14 ;  /* 0x0000000e0d007221 */ /* 0x000fe20000000100 */
[----:B------:R-:W-:Y:S03]  /*02b0*/  BSSY.RECONVERGENT B1, `(.L_x_2) ;  /* 0x000000e000017945 */ /* 0x000fe60003800200 */
[----:B------:R-:W-:-:S04]  /*02c0*/  FADD R0, -R15, R0 ;  /* 0x000000000f007221 */ /* 0x000fc80000000100 */
[----:B------:R0:W1:Y:S01]  /*02d0*/  MUFU.RSQ R3, R0 ;  /* 0x0000000000037308 */ /* 0x0000620000001400 */
[----:B------:R-:W-:-:S04]  /*02e0*/  IADD3 R2, PT, PT, R0, -0xd000000, RZ ;  /* 0xf300000000027810 */ /* 0x000fc80007ffe0ff */
[----:B------:R-:W-:-:S13]  /*02f0*/  ISETP.GT.U32.AND P0, PT, R2, 0x727fffff, PT ;  /* 0x727fffff0200780c */ /* 0x000fda0003f04070 */
[----:B01----:R-:W-:Y:S05]  /*0300*/  @!P0 BRA `(.L_x_3) ;  /* 0x0000000000108947 */ /* 0x003fea0003800000 */
[----:B------:R-:W-:-:S07]  /*0310*/  MOV R18, 0x330 ;  /* 0x0000033000127802 */ /* 0x000fce0000000f00 */
[----:B------:R-:W-:Y:S05]  /*0320*/  CALL.REL.NOINC `($__internal_0_$__cuda_sm20_sqrt_rn_f32_slowpath) ;  /* 0x0000001000407944 */ /* 0x000fea0003c00000 */
[----:B------:R-:W-:Y:S01]  /*0330*/  MOV R13, R0 ;  /* 0x00000000000d7202 */ /* 0x000fe20000000f00 */
[----:B------:R-:W-:Y:S06]  /*0340*/  BRA `(.L_x_4) ;  /* 0x0000000000107947 */ /* 0x000fec0003800000 */
.L_x_3:
[----:B------:R-:W-:Y:S01]  /*0350*/  FMUL.FTZ R13, R0, R3 ;  /* 0x00000003000d7220 */ /* 0x000fe20000410000 */
[----:B------:R-:W-:-:S03]  /*0360*/  FMUL.FTZ R2, R3, 0.5 ;  /* 0x3f00000003027820 */ /* 0x000fc60000410000 */
[----:B------:R-:W-:-:S04]  /*0370*/  FFMA R0, -R13, R13, R0 ;  /* 0x0000000d0d007223 */ /* 0x000fc80000000100 */
[----:B------:R-:W-:-:S07]  /*0380*/  FFMA R13, R0, R2, R13 ;  /* 0x00000002000d7223 */ /* 0x000fce000000000d */
.L_x_4:
[----:B------:R-:W-:Y:S05]  /*0390*/  BSYNC.RECONVERGENT B1 ;  /* 0x0000000000017941 */ /* 0x000fea0003800200 */
.L_x_2:
[----:B------:R-:W-:Y:S01]  /*03a0*/  VIADD R0, R14, 0xf3000000 ;  /* 0xf30000000e007836 */ /* 0x000fe20000000000 */
[----:B------:R0:W1:Y:S04]  /*03b0*/  MUFU.RSQ R15, R14 ;  /* 0x0000000e000f7308 */ /* 0x0000680000001400 */
[----:B------:R-:W-:-:S13]  /*03c0*/  ISETP.GT.U32.AND P0, PT, R0, 0x727fffff, PT ;  /* 0x727fffff0000780c */ /* 0x000fda0003f04070 */
[----:B01----:R-:W-:Y:S05]  /*03d0*/  @!P0 BRA `(.L_x_5) ;  /* 0x00000000001c8947 */ /* 0x003fea0003800000 */
[----:B------:R-:W-:Y:S01]  /*03e0*/  BSSY.RECONVERGENT B1, `(.L_x_6) ;  /* 0x0000004000017945 */ /* 0x000fe20003800200 */
[----:B------:R-:W-:Y:S02]  /*03f0*/  MOV R0, R14 ;  /* 0x0000000e00007202 */ /* 0x000fe40000000f00 */
[----:B------:R-:W-:-:S07]  /*0400*/  MOV R18, 0x420 ;  /* 0x0000042000127802 */ /* 0x000fce0000000f00 */
[----:B------:R-:W-:Y:S05]  /*0410*/  CALL.REL.NOINC `($__internal_0_$__cuda_sm20_sqrt_rn_f32_slowpath) ;  /* 0x0000001000047944 */ /* 0x000fea0003c00000 */
[----:B------:R-:W-:Y:S05]  /*0420*/  BSYNC.RECONVERGENT B1 ;  /* 0x0000000000017941 */ /* 0x000fea0003800200 */
.L_x_6:
[----:B------:R-:W-:Y:S01]  /*0430*/  MOV R3, R0 ;  /* 0x0000000000037202 */ /* 0x000fe20000000f00 */
[----:B------:R-:W-:Y:S06]  /*0440*/  BRA `(.L_x_7) ;  /* 0x0000000000107947 */ /* 0x000fec0003800000 */
.L_x_5:
[----:B------:R-:W-:Y:S01]  /*0450*/  FMUL.FTZ R3, R14, R15 ;  /* 0x0000000f0e037220 */ /* 0x000fe20000410000 */
[----:B------:R-:W-:-:S03]  /*0460*/  FMUL.FTZ R0, R15, 0.5 ;  /* 0x3f0000000f007820 */ /* 0x000fc60000410000 */
[----:B------:R-:W-:-:S04]  /*0470*/  FFMA R14, -R3, R3, R14 ;  /* 0x00000003030e7223 */ /* 0x000fc8000000010e */
[----:B------:R-:W-:-:S07]  /*0480*/  FFMA R3, R14, R0, R3 ;  /* 0x000000000e037223 */ /* 0x000fce0000000003 */
.L_x_7:
[----:B------:R-:W0:Y:S01]  /*0490*/  MUFU.RCP R0, R3 ;  /* 0x0000000300007308 */ /* 0x000e220000001000 */
[----:B------:R-:W-:Y:S07]  /*04a0*/  BSSY.RECONVERGENT B1, `(.L_x_8) ;  /* 0x000000b000017945 */ /* 0x000fee0003800200 */
[----:B------:R-:W1:Y:S01]  /*04b0*/  FCHK P0, R13, R3 ;  /* 0x000000030d007302 */ /* 0x000e620000000000 */
[----:B0-----:R-:W-:-:S04]  /*04c0*/  FFMA R15, R0, -R3, 1 ;  /* 0x3f800000000f7423 */ /* 0x001fc80000000803 */
[----:B------:R-:W-:-:S04]  /*04d0*/  FFMA R0, R0, R15, R0 ;  /* 0x0000000f00007223 */ /* 0x000fc80000000000 */
[----:B------:R-:W-:-:S04]  /*04e0*/  FFMA R2, R0, R13, RZ ;  /* 0x0000000d00027223 */ /* 0x000fc800000000ff */
[----:B------:R-:W-:-:S04]  /*04f0*/  FFMA R15, R2, -R3, R13 ;  /* 0x80000003020f7223 */ /* 0x000fc8000000000d */
[----:B------:R-:W-:Y:S01]  /*0500*/  FFMA R0, R0, R15, R2 ;  /* 0x0000000f00007223 */ /* 0x000fe20000000002 */
[----:B-1----:R-:W-:Y:S06]  /*0510*/  @!P0 BRA `(.L_x_9) ;  /* 0x00000000000c8947 */ /* 0x002fec0003800000 */
[----:B------:R-:W-:Y:S02]  /*0520*/  MOV R0, R13 ;  /* 0x0000000d00007202 */ /* 0x000fe40000000f00 */
[----:B------:R-:W-:-:S07]  /*0530*/  MOV R2, 0x550 ;  /* 0x0000055000027802 */ /* 0x000fce0000000f00 */
[----:B------:R-:W-:Y:S05]  /*0540*/  CALL.REL.NOINC `($__internal_1_$__cuda_sm3x_div_rn_noftz_f32_slowpath) ;  /* 0x0000001000147944 */ /* 0x000fea0003c00000 */
.L_x_9:
[----:B------:R-:W-:Y:S05]  /*0550*/  BSYNC.RECONVERGENT B1 ;  /* 0x0000000000017941 */ /* 0x000fea0003800200 */
.L_x_8:
[----:B------:R-:W2:Y:S02]  /*0560*/  LDG.E R2, desc[UR6][R4.64+-0x20] ;  /* 0xffffe00604027981 */ /* 0x000ea4000c1e1900 */
[----:B--2---:R-:W-:-:S07]  /*0570*/  FADD R2, R2, R13 ;  /* 0x0000000d02027221 */ /* 0x004fce0000000000 */
.L_x_1:
[----:B------:R-:W-:Y:S05]  /*0580*/  BSYNC.RECONVERGENT B0 ;  /* 0x0000000000007941 */ /* 0x000fea0003800200 */
.L_x_0:
[----:B------:R-:W2:Y:S04]  /*0590*/  LDG.E R14, desc[UR6][R4.64+-0xc] ;  /* 0xfffff406040e7981 */ /* 0x000ea8000c1e1900 */
[----:B------:R-:W3:Y:S01]  /*05a0*/  LDG.E R17, desc[UR6][R4.64+-0x8] ;  /* 0xfffff80604117981 */ /* 0x000ee2000c1e1900 */
[----:B------:R-:W-:-:S03]  /*05b0*/  FSETP.GT.AND P0, PT, R2, R11, PT ;  /* 0x0000000b0200720b */ /* 0x000fc60003f04000 */
[----:B------:R-:W4:Y:S10]  /*05c0*/  LDG.E R16, desc[UR6][R4.64+-0x10] ;  /* 0xfffff00604107981 */ /* 0x000f34000c1e1900 */
[----:B------:R-:W5:Y:S04]  /*05d0*/  @P0 LDG.E R3, desc[UR6][R4.64+-0x38] ;  /* 0xffffc80604030981 */ /* 0x000f68000c1e1900 */
[----:B------:R-:W5:Y:S04]  /*05e0*/  @P0 LDG.E R13, desc[UR6][R4.64+-0x30] ;  /* 0xffffd006040d0981 */ /* 0x000f68000c1e1900 */
[----:B------:R-:W5:Y:S01]  /*05f0*/  @P0 LDG.E R15, desc[UR6][R4.64+-0x34] ;  /* 0xffffcc06040f0981 */ /* 0x000f62000c1e1900 */
[----:B------:R-:W-:Y:S01]  /*0600*/  @P0 MOV R11, R2 ;  /* 0x00000002000b0202 */ /* 0x000fe20000000f00 */
[----:B------:R-:W-:Y:S01]  /*0610*/  BSSY.RECONVERGENT B0, `(.L_x_10) ;  /* 0x000003b000007945 */ /* 0x000fe20003800200 */
[----:B------:R-:W-:-:S02]  /*0620*/  HFMA2 R2, -RZ, RZ, -36.65625, 4.5359134674072265625e-05 ;  /* 0xd09502f9ff027431 */ /* 0x000fc400000001ff */
[----:B--2---:R-:W-:Y:S01]  /*0630*/  FADD R14, R7, -R14 ;  /* 0x8000000e070e7221 */ /* 0x004fe20000000000 */
[----:B---3--:R-:W-:-:S03]  /*0640*/  FADD R17, R6, -R17 ;  /* 0x8000001106117221 */ /* 0x008fc60000000000 */
[----:B------:R-:W-:Y:S01]  /*0650*/  FMUL R19, R14, R14 ;  /* 0x0000000e0e137220 */ /* 0x000fe20000400000 */
[----:B------:R-:W-:Y:S01]  /*0660*/  FMUL R18, R17, R17 ;  /* 0x0000001111127220 */ /* 0x000fe20000400000 */
[----:B----4-:R-:W-:-:S03]  /*0670*/  FMUL R14, R16, R16 ;  /* 0x00000010100e7220 */ /* 0x010fc60000400000 */
[----:B------:R-:W-:-:S05]  /*0680*/  FADD R17, R19, R18 ;  /* 0x0000001213117221 */ /* 0x000fca0000000000 */
[----:B------:R-:W-:Y:S01]  /*0690*/  FSETP.GEU.AND P1, PT, R17, R14, PT ;  /* 0x0000000e1100720b */ /* 0x000fe20003f2e000 */
[C---:B-----5:R-:W-:Y:S01]  /*06a0*/  @P0 FMUL R8, R0.reuse, R3 ;  /* 0x0000000300080220 */ /* 0x060fe20000400000 */
[C---:B------:R-:W-:Y:S01]  /*06b0*/  @P0 FMUL R10, R0.reuse, R13 ;  /* 0x0000000d000a0220 */ /* 0x040fe20000400000 */
[----:B------:R-:W-:-:S10]  /*06c0*/  @P0 FMUL R12, R0, R15 ;  /* 0x0000000f000c0220 */ /* 0x000fd40000400000 */
[----:B------:R-:W-:Y:S05]  /*06d0*/  @P1 BRA `(.L_x_11) ;  /* 0x0000000000b81947 */ /* 0x000fea0003800000 */
[----:B------:R-:W-:Y:S01]  /*06e0*/  FADD R0, -R19, R14 ;  /* 0x0000000e13007221 */ /* 0x000fe20000000100 */
[----:B------:R-:W-:Y:S03]  /*06f0*/  BSSY.RECONVERGENT B1, `(.L_x_12) ;  /* 0x000000e000017945 */ /* 0x000fe60003800200 */
[----:B------:R-:W-:-:S04]  /*0700*/  FADD R0, -R18, R0 ;  /* 0x0000000012007221 */ /* 0x000fc80000000100 */
[----:B------:R-:W-:Y:S01]  /*0710*/  VIADD R2, R0, 0xf3000000 ;  /* 0xf300000000027836 */ /* 0x000fe20000000000 */
[----:B------:R0:W1:Y:S04]  /*0720*/  MUFU.RSQ R3, R0 ;  /* 0x0000000000037308 */ /* 0x0000680000001400 */
[----:B------:R-:W-:-:S13]  /*0730*/  ISETP.GT.U32.AND P0, PT, R2, 0x727fffff, PT ;  /* 0x727fffff0200780c */ /* 0x000fda0003f04070 */
[----:B01----:R-:W-:Y:S05]  /*0740*/  @!P0 BRA `(.L_x_13) ;  /* 0x0000000000108947 */ /* 0x003fea0003800000 */
[----:B------:R-:W-:-:S07]  /*0750*/  MOV R18, 0x770 ;  /* 0x0000077000127802 */ /* 0x000fce0000000f00 */
[----:B------:R-:W-:Y:S05]  /*0760*/  CALL.REL.NOINC `($__internal_0_$__cuda_sm20_sqrt_rn_f32_slowpath) ;  /* 0x0000000c00307944 */ /* 0x000fea0003c00000 */
[----:B------:R-:W-:Y:S01]  /*0770*/  MOV R13, R0 ;  /* 0x00000000000d7202 */ /* 0x000fe20000000f00 */
[----:B------:R-:W-:Y:S06]  /*0780*/  BRA `(.L_x_14) ;  /* 0x0000000000107947 */ /* 0x000fec0003800000 */
.L_x_13:
[----:B------:R-:W-:Y:S01]  /*0790*/  FMUL.FTZ R13, R0, R3 ;  /* 0x00000003000d7220 */ /* 0x000fe20000410000 */
[----:B------:R-:W-:-:S03]  /*07a0*/  FMUL.FTZ R2, R3, 0.5 ;  /* 0x3f00000003027820 */ /* 0x000fc60000410000 */
[----:B------:R-:W-:-:S04]  /*07b0*/  FFMA R0, -R13, R13, R0 ;  /* 0x0000000d0d007223 */ /* 0x000fc80000000100 */
[----:B------:R-:W-:-:S07]  /*07c0*/  FFMA R13, R0, R2, R13 ;  /* 0x00000002000d7223 */ /* 0x000fce000000000d */
.L_x_14:
[----:B------:R-:W-:Y:S05]  /*07d0*/  BSYNC.RECONVERGENT B1 ;  /* 0x0000000000017941 */ /* 0x000fea0003800200 */
.L_x_12:
[----:B------:R-:W-:Y:S01]  /*07e0*/  IADD3 R0, PT, PT, R14, -0xd000000, RZ ;  /* 0xf30000000e007810 */ /* 0x000fe20007ffe0ff */
[----:B------:R0:W1:Y:S03]  /*07f0*/  MUFU.RSQ R15, R14 ;  /* 0x0000000e000f7308 */ /* 0x0000660000001400 */
[----:B------:R-:W-:-:S13]  /*0800*/  ISETP.GT.U32.AND P0, PT, R0, 0x727fffff, PT ;  /* 0x727fffff0000780c */ /* 0x000fda0003f04070 */
[----:B0-----:R-:W-:Y:S05]  /*0810*/  @!P0 BRA `(.L_x_15) ;  /* 0x00000000001c8947 */ /* 0x001fea0003800000 */
[----:B------:R-:W-:Y:S01]  /*0820*/  BSSY.RECONVERGENT B1, `(.L_x_16) ;  /* 0x0000004000017945 */ /* 0x000fe20003800200 */
[----:B------:R-:W-:Y:S02]  /*0830*/  MOV R0, R14 ;  /* 0x0000000e00007202 */ /* 0x000fe40000000f00 */
[----:B------:R-:W-:-:S07]  /*0840*/  MOV R18, 0x860 ;  /* 0x0000086000127802 */ /* 0x000fce0000000f00 */
[----:B-1----:R-:W-:Y:S05]  /*0850*/  CALL.REL.NOINC `($__internal_0_$__cuda_sm20_sqrt_rn_f32_slowpath) ;  /* 0x0000000800f47944 */ /* 0x002fea0003c00000 */
[----:B------:R-:W-:Y:S05]  /*0860*/  BSYNC.RECONVERGENT B1 ;  /* 0x0000000000017941 */ /* 0x000fea0003800200 */
.L_x_16:
[----:B------:R-:W-:Y:S01]  /*0870*/  MOV R3, R0 ;  /* 0x0000000000037202 */ /* 0x000fe20000000f00 */
[----:B------:R-:W-:Y:S06]  /*0880*/  BRA `(.L_x_17) ;  /* 0x0000000000107947 */ /* 0x000fec0003800000 */
.L_x_15:
[----:B-1----:R-:W-:Y:S01]  /*0890*/  FMUL.FTZ R3, R14, R15 ;  /* 0x0000000f0e037220 */ /* 0x002fe20000410000 */
[----:B------:R-:W-:-:S03]  /*08a0*/  FMUL.FTZ R0, R15, 0.5 ;  /* 0x3f0000000f007820 */ /* 0x000fc60000410000 */
[----:B------:R-:W-:-:S04]  /*08b0*/  FFMA R14, -R3, R3, R14 ;  /* 0x00000003030e7223 */ /* 0x000fc8000000010e */
[----:B------:R-:W-:-:S07]  /*08c0*/  FFMA R3, R14, R0, R3 ;  /* 0x000000000e037223 */ /* 0x000fce0000000003 */
.L_x_17:
        /* <DEDUP_REMOVED lines=12> */
.L_x_19:
[----:B------:R-:W-:Y:S05]  /*0990*/  BSYNC.RECONVERGENT B1 ;  /* 0x0000000000017941 */ /* 0x000fea0003800200 */
.L_x_18:
[----:B------:R-:W2:Y:S02]  /*09a0*/  LDG.E R2, desc[UR6][R4.64+-0x4] ;  /* 0xfffffc0604027981 */ /* 0x000ea4000c1e1900 */
[----:B--2---:R-:W-:-:S07]  /*09b0*/  FADD R2, R2, R13 ;  /* 0x0000000d02027221 */ /* 0x004fce0000000000 */
.L_x_11:
[----:B------:R-:W-:Y:S05]  /*09c0*/  BSYNC.RECONVERGENT B0 ;  /* 0x0000000000007941 */ /* 0x000fea0003800200 */
.L_x_10:
[----:B------:R-:W2:Y:S04]  /*09d0*/  LDG.E R14, desc[UR6][R4.64+0x10] ;  /* 0x00001006040e7981 */ /* 0x000ea8000c1e1900 */
[----:B------:R-:W3:Y:S01]  /*09e0*/  LDG.E R17, desc[UR6][R4.64+0x14] ;  /* 0x0000140604117981 */ /* 0x000ee2000c1e1900 */
[----:B------:R-:W-:-:S03]  /*09f0*/  FSETP.GT.AND P0, PT, R2, R11, PT ;  /* 0x0000000b0200720b */ /* 0x000fc60003f04000 */
[----:B------:R-:W4:Y:S10]  /*0a00*/  LDG.E R16, desc[UR6][R4.64+0xc] ;  /* 0x00000c0604107981 */ /* 0x000f34000c1e1900 */
[----:B------:R-:W5:Y:S04]  /*0a10*/  @P0 LDG.E R3, desc[UR6][R4.64+-0x1c] ;  /* 0xffffe40604030981 */ /* 0x000f68000c1e1900 */
[----:B------:R-:W5:Y:S04]  /*0a20*/  @P0 LDG.E R13, desc[UR6][R4.64+-0x14] ;  /* 0xffffec06040d0981 */ /* 0x000f68000c1e1900 */
[----:B------:R-:W5:Y:S01]  /*0a30*/  @P0 LDG.E R15, desc[UR6][R4.64+-0x18] ;  /* 0xffffe806040f0981 */ /* 0x000f62000c1e1900 */
[----:B------:R-:W-:Y:S01]  /*0a40*/  @P0 IMAD.MOV.U32 R11, RZ, RZ, R2 ;  /* 0x000000ffff0b0224 */ /* 0x000fe200078e0002 */
        /* <DEDUP_REMOVED lines=24> */
.L_x_23:
[----:B------:R-:W-:Y:S01]  /*0bd0*/  FMUL.FTZ R13, R0, R3 ;  /* 0x00000003000d7220 */ /* 0x000fe20000410000 */
[----:B------:R-:W-:-:S03]  /*0be0*/  FMUL.FTZ R2, R3, 0.5 ;  /* 0x3f00000003027820 */ /* 0x000fc60000410000 */
[----:B------:R-:W-:-:S04]  /*0bf0*/  FFMA R0, -R13, R13, R0 ;  /* 0x0000000d0d007223 */ /* 0x000fc80000000100 */
[----:B------:R-:W-:-:S07]  /*0c00*/  FFMA R13, R0, R2, R13 ;  /* 0x00000002000d7223 */ /* 0x000fce000000000d */
.L_x_24:
[----:B------:R-:W-:Y:S05]  /*0c10*/  BSYNC.RECONVERGENT B1 ;  /* 0x0000000000017941 */ /* 0x000fea0003800200 */
.L_x_22:
        /* <DEDUP_REMOVED lines=9> */
.L_x_26:
[----:B------:R-:W-:Y:S01]  /*0cb0*/  IMAD.MOV.U32 R3, RZ, RZ, R0 ;  /* 0x000000ffff037224 */ /* 0x000fe200078e0000 */
[----:B------:R-:W-:Y:S06]  /*0cc0*/  BRA `(.L_x_27) ;  /* 0x0000000000107947 */ /* 0x000fec0003800000 */
.L_x_25:
[----:B-1----:R-:W-:Y:S01]  /*0cd0*/  FMUL.FTZ R3, R14, R15 ;  /* 0x0000000f0e037220 */ /* 0x002fe20000410000 */
[----:B------:R-:W-:-:S03]  /*0ce0*/  FMUL.FTZ R0, R15, 0.5 ;  /* 0x3f0000000f007820 */ /* 0x000fc60000410000 */
[----:B------:R-:W-:-:S04]  /*0cf0*/  FFMA R14, -R3, R3, R14 ;  /* 0x00000003030e7223 */ /* 0x000fc8000000010e */
[----:B------:R-:W-:-:S07]  /*0d00*/  FFMA R3, R14, R0, R3 ;  /* 0x000000000e037223 */ /* 0x000fce0000000003 */
.L_x_27:
        /* <DEDUP_REMOVED lines=12> */
.L_x_29:
[----:B------:R-:W-:Y:S05]  /*0dd0*/  BSYNC.RECONVERGENT B1 ;  /* 0x0000000000017941 */ /* 0x000fea0003800200 */
.L_x_28:
[----:B------:R-:W2:Y:S02]  /*0de0*/  LDG.E R2, desc[UR6][R4.64+0x18] ;  /* 0x0000180604027981 */ /* 0x000ea4000c1e1900 */
[----:B--2---:R-:W-:-:S07]  /*0df0*/  FADD R2, R2, R13 ;  /* 0x0000000d02027221 */ /* 0x004fce0000000000 */
.L_x_21:
[----:B------:R-:W-:Y:S05]  /*0e00*/  BSYNC.RECONVERGENT B0 ;  /* 0x0000000000007941 */ /* 0x000fea0003800200 */
.L_x_20:
        /* <DEDUP_REMOVED lines=32> */
.L_x_33:
[----:B------:R-:W-:Y:S01]  /*1010*/  FMUL.FTZ R13, R0, R3 ;  /* 0x00000003000d7220 */ /* 0x000fe20000410000 */
[----:B------:R-:W-:-:S03]  /*1020*/  FMUL.FTZ R2, R3, 0.5 ;  /* 0x3f00000003027820 */ /* 0x000fc60000410000 */
[----:B------:R-:W-:-:S04]  /*1030*/  FFMA R0, -R13, R13, R0 ;  /* 0x0000000d0d007223 */ /* 0x000fc80000000100 */
[----:B------:R-:W-:-:S07]  /*1040*/  FFMA R13, R0, R2, R13 ;  /* 0x00000002000d7223 */ /* 0x000fce000000000d */
.L_x_34:
[----:B------:R-:W-:Y:S05]  /*1050*/  BSYNC.RECONVERGENT B1 ;  /* 0x0000000000017941 */ /* 0x000fea0003800200 */
.L_x_32:
        /* <DEDUP_REMOVED lines=9> */
.L_x_36:
[----:B------:R-:W-:Y:S01]  /*10f0*/  MOV R3, R0 ;  /* 0x0000000000037202 */ /* 0x000fe20000000f00 */
[----:B------:R-:W-:Y:S06]  /*1100*/  BRA `(.L_x_37) ;  /* 0x0000000000107947 */ /* 0x000fec0003800000 */
.L_x_35:
[----:B------:R-:W-:Y:S01]  /*1110*/  FMUL.FTZ R3, R14, R15 ;  /* 0x0000000f0e037220 */ /* 0x000fe20000410000 */
[----:B------:R-:W-:-:S03]  /*1120*/  FMUL.FTZ R0, R15, 0.5 ;  /* 0x3f0000000f007820 */ /* 0x000fc60000410000 */
[----:B------:R-:W-:-:S04]  /*1130*/  FFMA R14, -R3, R3, R14 ;  /* 0x00000003030e7223 */ /* 0x000fc8000000010e */
[----:B------:R-:W-:-:S07]  /*1140*/  FFMA R3, R14, R0, R3 ;  /* 0x000000000e037223 */ /* 0x000fce0000000003 */
.L_x_37:
        /* <DEDUP_REMOVED lines=12> */
.L_x_39:
[----:B------:R-:W-:Y:S05]  /*1210*/  BSYNC.RECONVERGENT B1 ;  /* 0x0000000000017941 */ /* 0x000fea0003800200 */
.L_x_38:
[----:B------:R-:W2:Y:S02]  /*1220*/  LDG.E R2, desc[UR6][R4.64+0x34] ;  /* 0x0000340604027981 */ /* 0x000ea4000c1e1900 */
[----:B--2---:R-:W-:-:S07]  /*1230*/  FADD R2, R2, R13 ;  /* 0x0000000d02027221 */ /* 0x004fce0000000000 */
.L_x_31:
[----:B------:R-:W-:Y:S05]  /*1240*/  BSYNC.RECONVERGENT B0 ;  /* 0x0000000000007941 */ /* 0x000fea0003800200 */
.L_x_30:
[----:B------:R-:W-:Y:S01]  /*1250*/  FSETP.GT.AND P0, PT, R2, R11, PT ;  /* 0x0000000b0200720b */ /* 0x000fe20003f04000 */
[----:B------:R-:W-:-:S12]  /*1260*/  BSSY.RECONVERGENT B0, `(.L_x_40) ;  /* 0x0000009000007945 */ /* 0x000fd80003800200 */
[----:B------:R-:W-:Y:S05]  /*1270*/  @!P0 BRA `(.L_x_41) ;  /* 0x00000000001c8947 */ /* 0x000fea0003800000 */
[----:B------:R-:W2:Y:S04]  /*1280*/  LDG.E R3, desc[UR6][R4.64+0x1c] ;  /* 0x00001c0604037981 */ /* 0x000ea8000c1e1900 */
[----:B------:R-:W3:Y:S04]  /*1290*/  LDG.E R13, desc[UR6][R4.64+0x24] ;  /* 0x00002406040d7981 */ /* 0x000ee8000c1e1900 */
[----:B------:R-:W4:Y:S01]  /*12a0*/  LDG.E R15, desc[UR6][R4.64+0x20] ;  /* 0x00002006040f7981 */ /* 0x000f22000c1e1900 */
[----:B------:R-:W-:Y:S01]  /*12b0*/  MOV R11, R2 ;  /* 0x00000002000b7202 */ /* 0x000fe20000000f00 */
[C---:B--2---:R-:W-:Y:S01]  /*12c0*/  FMUL R8, R0.reuse, R3 ;  /* 0x0000000300087220 */ /* 0x044fe20000400000 */
[C---:B---3--:R-:W-:Y:S01]  /*12d0*/  FMUL R10, R0.reuse, R13 ;  /* 0x0000000d000a7220 */ /* 0x048fe20000400000 */
[----:B----4-:R-:W-:-:S07]  /*12e0*/  FMUL R12, R0, R15 ;  /* 0x0000000f000c7220 */ /* 0x010fce0000400000 */
.L_x_41:
[----:B------:R-:W-:Y:S05]  /*12f0*/  BSYNC.RECONVERGENT B0 ;  /* 0x0000000000007941 */ /* 0x000fea0003800200 */
.L_x_40:
[----:B------:R-:W-:-:S04]  /*1300*/  IADD3 R4, P0, PT, R4, 0x70, RZ ;  /* 0x0000007004047810 */ /* 0x000fc80007f1e0ff */
[----:B------:R-:W-:Y:S01]  /*1310*/  IADD3.X R5, PT, PT, RZ, R5, RZ, P0, !PT ;  /* 0x00000005ff057210 */ /* 0x000fe200007fe4ff */
[----:B------:R-:W-:Y:S08]  /*1320*/  BRA.U UP0, `(.L_x_42) ;  /* 0xffffffed00a07547 */ /* 0x000ff0000b83ffff */
[----:B------:R-:W0:Y:S01]  /*1330*/  LDCU.64 UR8, c[0x0][0x388] ;  /* 0x00007100ff0877ac */ /* 0x000e220008000a00 */
[----:B------:R-:W-:Y:S01]  /*1340*/  FMUL R8, R8, 255 ;  /* 0x437f000008087820 */ /* 0x000fe20000400000 */
[----:B------:R-:W-:Y:S01]  /*1350*/  FMUL R10, R10, 255 ;  /* 0x437f00000a0a7820 */ /* 0x000fe20000400000 */
[----:B------:R-:W-:Y:S01]  /*1360*/  FMUL R12, R12, 255 ;  /* 0x437f00000c0c7820 */ /* 0x000fe20000400000 */
[----:B------:R-:W-:Y:S01]  /*1370*/  IMAD.SHL.U32 R9, R9, 0x4, RZ ;  /* 0x0000000409097824 */ /* 0x000fe200078e00ff */
[----:B------:R-:W1:Y:S01]  /*1380*/  F2I.TRUNC.NTZ R5, R8 ;  /* 0x0000000800057305 */ /* 0x000e62000020f100 */
[----:B------:R-:W-:-:S07]  /*1390*/  HFMA2 R0, -RZ, RZ, 0, 1.5199184417724609375e-05 ;  /* 0x000000ffff007431 */ /* 0x000fce00000001ff */
[----:B------:R-:W2:Y:S01]  /*13a0*/  F2I.TRUNC.NTZ R7, R10 ;  /* 0x0000000a00077305 */ /* 0x000ea2000020f100 */
[----:B0-----:R-:W-:-:S07]  /*13b0*/  IADD3 R2, P0, PT, R9, UR8, RZ ;  /* 0x0000000809027c10 */ /* 0x001fce000ff1e0ff */
[----:B------:R-:W0:Y:S01]  /*13c0*/  F2I.TRUNC.NTZ R11, R12 ;  /* 0x0000000c000b7305 */ /* 0x000e22000020f100 */
[----:B------:R-:W-:-:S05]  /*13d0*/  LEA.HI.X.SX32 R3, R9, UR9, 0x1, P0 ;  /* 0x0000000909037c11 */ /* 0x000fca00080f0eff */
[----:B-1----:R-:W-:Y:S04]  /*13e0*/  STG.E.U8 desc[UR6][R2.64], R5 ;  /* 0x0000000502007986 */ /* 0x002fe8000c101106 */
[----:B--2---:R-:W-:Y:S04]  /*13f0*/  STG.E.U8 desc[UR6][R2.64+0x1], R7 ;  /* 0x0000010702007986 */ /* 0x004fe8000c101106 */
[----:B------:R-:W-:Y:S04]  /*1400*/  STG.E.U8 desc[UR6][R2.64+0x3], R0 ;  /* 0x0000030002007986 */ /* 0x000fe8000c101106 */
[----:B0-----:R-:W-:Y:S01]  /*1410*/  STG.E.U8 desc[UR6][R2.64+0x2], R11 ;  /* 0x0000020b02007986 */ /* 0x001fe2000c101106 */
[----:B------:R-:W-:Y:S05]  /*1420*/  EXIT ;  /* 0x000000000000794d */ /* 0x000fea0003800000 */
        .weak           $__internal_0_$__cuda_sm20_sqrt_rn_f32_slowpath
        .type           $__internal_0_$__cuda_sm20_sqrt_rn_f32_slowpath,@function
        .size           $__internal_0_$__cuda_sm20_sqrt_rn_f32_slowpath,($__internal_1_$__cuda_sm3x_div_rn_noftz_f32_slowpath - $__internal_0_$__cuda_sm20_sqrt_rn_f32_slowpath)
$__internal_0_$__cuda_sm20_sqrt_rn_f32_slowpath:
[----:B------:R-:W-:-:S13]  /*1430*/  LOP3.LUT P0, RZ, R0, 0x7fffffff, RZ, 0xc0, !PT ;  /* 0x7fffffff00ff7812 */ /* 0x000fda000780c0ff */
[----:B------:R-:W-:Y:S01]  /*1440*/  @!P0 MOV R2, R0 ;  /* 0x0000000000028202 */ /* 0x000fe20000000f00 */
[----:B------:R-:W-:Y:S06]  /*1450*/  @!P0 BRA `(.L_x_43) ;  /* 0x0000000000408947 */ /* 0x000fec0003800000 */
[----:B------:R-:W-:-:S13]  /*1460*/  FSETP.GEU.FTZ.AND P0, PT, R0, RZ, PT ;  /* 0x000000ff0000720b */ /* 0x000fda0003f1e000 */
[----:B------:R-:W-:Y:S01]  /*1470*/  @!P0 MOV R2, 0x7fffffff ;  /* 0x7fffffff00028802 */ /* 0x000fe20000000f00 */
[----:B------:R-:W-:Y:S06]  /*1480*/  @!P0 BRA `(.L_x_43) ;  /* 0x0000000000348947 */ /* 0x000fec0003800000 */
[----:B------:R-:W-:-:S13]  /*1490*/  FSETP.GTU.FTZ.AND P0, PT, |R0|, +INF , PT ;  /* 0x7f8000000000780b */ /* 0x000fda0003f1c200 */
[----:B------:R-:W-:Y:S01]  /*14a0*/  @P0 FADD.FTZ R2, R0, 1 ;  /* 0x3f80000000020421 */ /* 0x000fe20000010000 */
[----:B------:R-:W-:Y:S06]  /*14b0*/  @P0 BRA `(.L_x_43) ;  /* 0x0000000000280947 */ /* 0x000fec0003800000 */
[----:B------:R-:W-:-:S13]  /*14c0*/  FSETP.NEU.FTZ.AND P0, PT, |R0|, +INF , PT ;  /* 0x7f8000000000780b */ /* 0x000fda0003f1d200 */
[----:B------:R-:W-:-:S04]  /*14d0*/  @P0 FFMA R3, R0, 1.84467440737095516160e+19, RZ ;  /* 0x5f80000000030823 */ /* 0x000fc800000000ff */
[----:B------:R-:W0:Y:S02]  /*14e0*/  @P0 MUFU.RSQ R2, R3 ;  /* 0x0000000300020308 */ /* 0x000e240000001400 */
[----:B0-----:R-:W-:Y:S01]  /*14f0*/  @P0 FMUL.FTZ R16, R3, R2 ;  /* 0x0000000203100220 */ /* 0x001fe20000410000 */
[----:B------:R-:W-:Y:S01]  /*1500*/  @P0 FMUL.FTZ R17, R2, 0.5 ;  /* 0x3f00000002110820 */ /* 0x000fe20000410000 */
[----:B------:R-:W-:Y:S02]  /*1510*/  @!P0 MOV R2, R0 ;  /* 0x0000000000028202 */ /* 0x000fe40000000f00 */
[----:B------:R-:W-:-:S04]  /*1520*/  @P0 FADD.FTZ R15, -R16, -RZ ;  /* 0x800000ff100f0221 */ /* 0x000fc80000010100 */
[----:B------:R-:W-:-:S04]  /*1530*/  @P0 FFMA R15, R16, R15, R3 ;  /* 0x0000000f100f0223 */ /* 0x000fc80000000003 */
[----:B------:R-:W-:-:S04]  /*1540*/  @P0 FFMA R15, R15, R17, R16 ;  /* 0x000000110f0f0223 */ /* 0x000fc80000000010 */
[----:B------:R-:W-:-:S07]  /*1550*/  @P0 FMUL.FTZ R2, R15, 2.3283064365386962891e-10 ;  /* 0x2f8000000f020820 */ /* 0x000fce0000410000 */
.L_x_43:
[----:B------:R-:W-:Y:S01]  /*1560*/  HFMA2 R3, -RZ, RZ, 0, 0 ;  /* 0x00000000ff037431 */ /* 0x000fe200000001ff */
[----:B------:R-:W-:Y:S01]  /*1570*/  MOV R0, R2 ;  /* 0x0000000200007202 */ /* 0x000fe20000000f00 */
[----:B------:R-:W-:-:S04]  /*1580*/  IMAD.MOV.U32 R2, RZ, RZ, R18 ;  /* 0x000000ffff027224 */ /* 0x000fc800078e0012 */
[----:B------:R-:W-:Y:S05]  /*1590*/  RET.REL.NODEC R2 `(_Z6kernelP6SpherePh) ;  /* 0xffffffe802987950 */ /* 0x000fea0003c3ffff */
        .weak           $__internal_1_$__cuda_sm3x_div_rn_noftz_f32_slowpath
        .type           $__internal_1_$__cuda_sm3x_div_rn_noftz_f32_slowpath,@function
        .size           $__internal_1_$__cuda_sm3x_div_rn_noftz_f32_slowpath,(.L_x_57 - $__internal_1_$__cuda_sm3x_div_rn_noftz_f32_slowpath)
$__internal_1_$__cuda_sm3x_div_rn_noftz_f32_slowpath:
[----:B------:R-:W-:Y:S01]  /*15a0*/  SHF.R.U32.HI R14, RZ, 0x17, R3 ;  /* 0x00000017ff0e7819 */ /* 0x000fe20000011603 */
[----:B------:R-:W-:Y:S01]  /*15b0*/  BSSY.RECONVERGENT B2, `(.L_x_44) ;  /* 0x0000062000027945 */ /* 0x000fe20003800200 */
[----:B------:R-:W-:Y:S02]  /*15c0*/  SHF.R.U32.HI R15, RZ, 0x17, R0 ;  /* 0x00000017ff0f7819 */ /* 0x000fe40000011600 */
[----:B------:R-:W-:Y:S02]  /*15d0*/  LOP3.LUT R14, R14, 0xff, RZ, 0xc0, !PT ;  /* 0x000000ff0e0e7812 */ /* 0x000fe400078ec0ff */
[----:B------:R-:W-:Y:S02]  /*15e0*/  LOP3.LUT R19, R15, 0xff, RZ, 0xc0, !PT ;  /* 0x000000ff0f137812 */ /* 0x000fe400078ec0ff */
[----:B------:R-:W-:Y:S02]  /*15f0*/  IADD3 R17, PT, PT, R14, -0x1, RZ ;  /* 0xffffffff0e117810 */ /* 0x000fe40007ffe0ff */
[----:B------:R-:W-:-:S02]  /*1600*/  IADD3 R16, PT, PT, R19, -0x1, RZ ;  /* 0xffffffff13107810 */ /* 0x000fc40007ffe0ff */
[----:B------:R-:W-:-:S04]  /*1610*/  ISETP.GT.U32.AND P0, PT, R17, 0xfd, PT ;  /* 0x000000fd1100780c */ /* 0x000fc80003f04070 */
[----:B------:R-:W-:-:S13]  /*1620*/  ISETP.GT.U32.OR P0, PT, R16, 0xfd, P0 ;  /* 0x000000fd1000780c */ /* 0x000fda0000704470 */
[----:B------:R-:W-:Y:S01]  /*1630*/  @!P0 MOV R15, RZ ;  /* 0x000000ff000f8202 */ /* 0x000fe20000000f00 */
[----:B------:R-:W-:Y:S06]  /*1640*/  @!P0 BRA `(.L_x_45) ;  /* 0x00000000005c8947 */ /* 0x000fec0003800000 */
[----:B------:R-:W-:Y:S02]  /*1650*/  FSETP.GTU.FTZ.AND P0, PT, |R0|, +INF , PT ;  /* 0x7f8000000000780b */ /* 0x000fe40003f1c200 */
[----:B------:R-:W-:-:S04]  /*1660*/  FSETP.GTU.FTZ.AND P1, PT, |R3|, +INF , PT ;  /* 0x7f8000000300780b */ /* 0x000fc80003f3c200 */
[----:B------:R-:W-:-:S13]  /*1670*/  PLOP3.LUT P0, PT, P0, P1, PT, 0xf8, 0x8f ;  /* 0x00000000008f781c */ /* 0x000fda0000703f70 */
[----:B------:R-:W-:Y:S05]  /*1680*/  @P0 BRA `(.L_x_46) ;  /* 0x00000004004c0947 */ /* 0x000fea0003800000 */
[----:B------:R-:W-:-:S13]  /*1690*/  LOP3.LUT P0, RZ, R3, 0x7fffffff, R0, 0xc8, !PT ;  /* 0x7fffffff03ff7812 */ /* 0x000fda000780c800 */
[----:B------:R-:W-:Y:S05]  /*16a0*/  @!P0 BRA `(.L_x_47) ;  /* 0x00000004003c8947 */ /* 0x000fea0003800000 */
[C---:B------:R-:W-:Y:S02]  /*16b0*/  FSETP.NEU.FTZ.AND P2, PT, |R0|.reuse, +INF , PT ;  /* 0x7f8000000000780b */ /* 0x040fe40003f5d200 */
[----:B------:R-:W-:Y:S02]  /*16c0*/  FSETP.NEU.FTZ.AND P1, PT, |R3|, +INF , PT ;  /* 0x7f8000000300780b */ /* 0x000fe40003f3d200 */
[----:B------:R-:W-:-:S11]  /*16d0*/  FSETP.NEU.FTZ.AND P0, PT, |R0|, +INF , PT ;  /* 0x7f8000000000780b */ /* 0x000fd60003f1d200 */
[----:B------:R-:W-:Y:S05]  /*16e0*/  @!P1 BRA !P2, `(.L_x_47) ;  /* 0x00000004002c9947 */ /* 0x000fea0005000000 */
[----:B------:R-:W-:-:S04]  /*16f0*/  LOP3.LUT P2, RZ, R0, 0x7fffffff, RZ, 0xc0, !PT ;  /* 0x7fffffff00ff7812 */ /* 0x000fc8000784c0ff */
[----:B------:R-:W-:-:S13]  /*1700*/  PLOP3.LUT P1, PT, P1, P2, PT, 0x2f, 0xf2 ;  /* 0x0000000000f2781c */ /* 0x000fda0000f24577 */
[----:B------:R-:W-:Y:S05]  /*1710*/  @P1 BRA `(.L_x_48) ;  /* 0x0000000400181947 */ /* 0x000fea0003800000 */
[----:B------:R-:W-:-:S04]  /*1720*/  LOP3.LUT P1, RZ, R3, 0x7fffffff, RZ, 0xc0, !PT ;  /* 0x7fffffff03ff7812 */ /* 0x000fc8000782c0ff */
[----:B------:R-:W-:-:S13]  /*1730*/  PLOP3.LUT P0, PT, P0, P1, PT, 0x2f, 0xf2 ;  /* 0x0000000000f2781c */ /* 0x000fda0000702577 */
[----:B------:R-:W-:Y:S05]  /*1740*/  @P0 BRA `(.L_x_49) ;  /* 0x0000000400000947 */ /* 0x000fea0003800000 */
[----:B------:R-:W-:Y:S02]  /*1750*/  ISETP.GE.AND P0, PT, R16, RZ, PT ;  /* 0x000000ff1000720c */ /* 0x000fe40003f06270 */
[----:B------:R-:W-:-:S11]  /*1760*/  ISETP.GE.AND P1, PT, R17, RZ, PT ;  /* 0x000000ff1100720c */ /* 0x000fd60003f26270 */
[----:B------:R-:W-:Y:S01]  /*1770*/  @P0 MOV R15, RZ ;  /* 0x000000ff000f0202 */ /* 0x000fe20000000f00 */
[----:B------:R-:W-:Y:S02]  /*1780*/  @!P0 IMAD.MOV.U32 R15, RZ, RZ, -0x40 ;  /* 0xffffffc0ff0f8424 */ /* 0x000fe400078e00ff */
[----:B------:R-:W-:Y:S01]  /*1790*/  @!P0 FFMA R0, R0, 1.84467440737095516160e+19, RZ ;  /* 0x5f80000000008823 */ /* 0x000fe200000000ff */
[----:B------:R-:W-:Y:S02]  /*17a0*/  @!P1 FFMA R3, R3, 1.84467440737095516160e+19, RZ ;  /* 0x5f80000003039823 */ /* 0x000fe400000000ff */
[----:B------:R-:W-:-:S07]  /*17b0*/  @!P1 IADD3 R15, PT, PT, R15, 0x40, RZ ;  /* 0x000000400f0f9810 */ /* 0x000fce0007ffe0ff */
.L_x_45:
[----:B------:R-:W-:Y:S01]  /*17c0*/  LEA R16, R14, 0xc0800000, 0x17 ;  /* 0xc08000000e107811 */ /* 0x000fe200078eb8ff */
[----:B------:R-:W-:Y:S01]  /*17d0*/  BSSY.RECONVERGENT B3, `(.L_x_50) ;  /* 0x0000036000037945 */ /* 0x000fe20003800200 */
[----:B------:R-:W-:Y:S02]  /*17e0*/  IADD3 R19, PT, PT, R19, -0x7f, RZ ;  /* 0xffffff8113137810 */ /* 0x000fe40007ffe0ff */
[----:B------:R-:W-:-:S03]  /*17f0*/  IADD3 R18, PT, PT, -R16, R3, RZ ;  /* 0x0000000310127210 */ /* 0x000fc60007ffe1ff */
[C---:B------:R-:W-:Y:S01]  /*1800*/  IMAD R0, R19.reuse, -0x800000, R0 ;  /* 0xff80000013007824 */ /* 0x040fe200078e0200 */
[----:B------:R0:W1:Y:S01]  /*1810*/  MUFU.RCP R3, R18 ;  /* 0x0000001200037308 */ /* 0x0000620000001000 */
[----:B------:R-:W-:Y:S01]  /*1820*/  FADD.FTZ R17, -R18, -RZ ;  /* 0x800000ff12117221 */ /* 0x000fe20000010100 */
[----:B0-----:R-:W-:-:S04]  /*1830*/  IADD3 R18, PT, PT, R19, 0x7f, -R14 ;  /* 0x0000007f13127810 */ /* 0x001fc80007ffe80e */
[----:B------:R-:W-:Y:S01]  /*1840*/  IADD3 R15, PT, PT, R18, R15, RZ ;  /* 0x0000000f120f7210 */ /* 0x000fe20007ffe0ff */
[----:B-1----:R-:W-:-:S04]  /*1850*/  FFMA R16, R3, R17, 1 ;  /* 0x3f80000003107423 */ /* 0x002fc80000000011 */
[----:B------:R-:W-:-:S04]  /*1860*/  FFMA R3, R3, R16, R3 ;  /* 0x0000001003037223 */ /* 0x000fc80000000003 */
[----:B------:R-:W-:-:S04]  /*1870*/  FFMA R16, R0, R3, RZ ;  /* 0x0000000300107223 */ /* 0x000fc800000000ff */
[----:B------:R-:W-:-:S04]  /*1880*/  FFMA R20, R17, R16, R0 ;  /* 0x0000001011147223 */ /* 0x000fc80000000000 */
[----:B------:R-:W-:-:S04]  /*1890*/  FFMA R16, R3, R20, R16 ;  /* 0x0000001403107223 */ /* 0x000fc80000000010 */
[----:B------:R-:W-:-:S04]  /*18a0*/  FFMA R17, R17, R16, R0 ;  /* 0x0000001011117223 */ /* 0x000fc80000000000 */
[----:B------:R-:W-:-:S05]  /*18b0*/  FFMA R0, R3, R17, R16 ;  /* 0x0000001103007223 */ /* 0x000fca0000000010 */
[----:B------:R-:W-:-:S04]  /*18c0*/  SHF.R.U32.HI R14, RZ, 0x17, R0 ;  /* 0x00000017ff0e7819 */ /* 0x000fc80000011600 */
[----:B------:R-:W-:-:S04]  /*18d0*/  LOP3.LUT R14, R14, 0xff, RZ, 0xc0, !PT ;  /* 0x000000ff0e0e7812 */ /* 0x000fc800078ec0ff */
[----:B------:R-:W-:-:S05]  /*18e0*/  IADD3 R18, PT, PT, R14, R15, RZ ;  /* 0x0000000f0e127210 */ /* 0x000fca0007ffe0ff */
[----:B------:R-:W-:-:S05]  /*18f0*/  VIADD R14, R18, 0xffffffff ;  /* 0xffffffff120e7836 */ /* 0x000fca0000000000 */
[----:B------:R-:W-:-:S13]  /*1900*/  ISETP.GE.U32.AND P0, PT, R14, 0xfe, PT ;  /* 0x000000fe0e00780c */ /* 0x000fda0003f06070 */
[----:B------:R-:W-:Y:S05]  /*1910*/  @!P0 BRA `(.L_x_51) ;  /* 0x0000000000808947 */ /* 0x000fea0003800000 */
[----:B------:R-:W-:-:S13]  /*1920*/  ISETP.GT.AND P0, PT, R18, 0xfe, PT ;  /* 0x000000fe1200780c */ /* 0x000fda0003f04270 */
[----:B------:R-:W-:Y:S05]  /*1930*/  @P0 BRA `(.L_x_52) ;  /* 0x00000000006c0947 */ /* 0x000fea0003800000 */
[----:B------:R-:W-:-:S13]  /*1940*/  ISETP.GE.AND P0, PT, R18, 0x1, PT ;  /* 0x000000011200780c */ /* 0x000fda0003f06270 */
[----:B------:R-:W-:Y:S05]  /*1950*/  @P0 BRA `(.L_x_53) ;  /* 0x0000000000740947 */ /* 0x000fea0003800000 */
[----:B------:R-:W-:Y:S02]  /*1960*/  ISETP.GE.AND P0, PT, R18, -0x18, PT ;  /* 0xffffffe81200780c */ /* 0x000fe40003f06270 */
[----:B------:R-:W-:-:S11]  /*1970*/  LOP3.LUT R0, R0, 0x80000000, RZ, 0xc0, !PT ;  /* 0x8000000000007812 */ /* 0x000fd600078ec0ff */
[----:B------:R-:W-:Y:S05]  /*1980*/  @!P0 BRA `(.L_x_53) ;  /* 0x0000000000688947 */ /* 0x000fea0003800000 */
[CCC-:B------:R-:W-:Y:S01]  /*1990*/  FFMA.RZ R14, R3.reuse, R17.reuse, R16.reuse ;  /* 0x00000011030e7223 */ /* 0x1c0fe2000000c010 */
[C---:B------:R-:W-:Y:S02]  /*19a0*/  ISETP.NE.AND P2, PT, R18.reuse, RZ, PT ;  /* 0x000000ff1200720c */ /* 0x040fe40003f45270 */
[----:B------:R-:W-:Y:S02]  /*19b0*/  ISETP.NE.AND P1, PT, R18, RZ, PT ;  /* 0x000000ff1200720c */ /* 0x000fe40003f25270 */
[----:B------:R-:W-:Y:S01]  /*19c0*/  LOP3.LUT R15, R14, 0x7fffff, RZ, 0xc0, !PT ;  /* 0x007fffff0e0f7812 */ /* 0x000fe200078ec0ff */
[CCC-:B------:R-:W-:Y:S01]  /*19d0*/  FFMA.RP R14, R3.reuse, R17.reuse, R16.reuse ;  /* 0x00000011030e7223 */ /* 0x1c0fe20000008010 */
[----:B------:R-:W-:Y:S01]  /*19e0*/  FFMA.RM R3, R3, R17, R16 ;  /* 0x0000001103037223 */ /* 0x000fe20000004010 */
[----:B------:R-:W-:Y:S02]  /*19f0*/  IADD3 R16, PT, PT, R18, 0x20, RZ ;  /* 0x0000002012107810 */ /* 0x000fe40007ffe0ff */
[----:B------:R-:W-:-:S02]  /*1a00*/  LOP3.LUT R15, R15, 0x800000, RZ, 0xfc, !PT ;  /* 0x008000000f0f7812 */ /* 0x000fc400078efcff */
[----:B------:R-:W-:Y:S02]  /*1a10*/  IADD3 R17, PT, PT, -R18, RZ, RZ ;  /* 0x000000ff12117210 */ /* 0x000fe40007ffe1ff */
[----:B------:R-:W-:Y:S02]  /*1a20*/  SHF.L.U32 R16, R15, R16, RZ ;  /* 0x000000100f107219 */ /* 0x000fe400000006ff */
[----:B------:R-:W-:Y:S02]  /*1a30*/  FSETP.NEU.FTZ.AND P0, PT, R14, R3, PT ;  /* 0x000000030e00720b */ /* 0x000fe40003f1d000 */
[----:B------:R-:W-:Y:S02]  /*1a40*/  SEL R14, R17, RZ, P2 ;  /* 0x000000ff110e7207 */ /* 0x000fe40001000000 */
[----:B------:R-:W-:Y:S02]  /*1a50*/  ISETP.NE.AND P1, PT, R16, RZ, P1 ;  /* 0x000000ff1000720c */ /* 0x000fe40000f25270 */
[----:B------:R-:W-:-:S02]  /*1a60*/  SHF.R.U32.HI R14, RZ, R14, R15 ;  /* 0x0000000eff0e7219 */ /* 0x000fc4000001160f */
[----:B------:R-:W-:Y:S02]  /*1a70*/  PLOP3.LUT P0, PT, P0, P1, PT, 0xf8, 0x8f ;  /* 0x00000000008f781c */ /* 0x000fe40000703f70 */
[----:B------:R-:W-:Y:S02]  /*1a80*/  SHF.R.U32.HI R16, RZ, 0x1, R14 ;  /* 0x00000001ff107819 */ /* 0x000fe4000001160e */
[----:B------:R-:W-:-:S04]  /*1a90*/  SEL R3, RZ, 0x1, !P0 ;  /* 0x00000001ff037807 */ /* 0x000fc80004000000 */
[----:B------:R-:W-:-:S04]  /*1aa0*/  LOP3.LUT R3, R3, 0x1, R16, 0xf8, !PT ;  /* 0x0000000103037812 */ /* 0x000fc800078ef810 */
[----:B------:R-:W-:-:S04]  /*1ab0*/  LOP3.LUT R3, R3, R14, RZ, 0xc0, !PT ;  /* 0x0000000e03037212 */ /* 0x000fc800078ec0ff */
[----:B------:R-:W-:-:S04]  /*1ac0*/  IADD3 R3, PT, PT, R16, R3, RZ ;  /* 0x0000000310037210 */ /* 0x000fc80007ffe0ff */
[----:B------:R-:W-:Y:S01]  /*1ad0*/  LOP3.LUT R0, R3, R0, RZ, 0xfc, !PT ;  /* 0x0000000003007212 */ /* 0x000fe200078efcff */
[----:B------:R-:W-:Y:S06]  /*1ae0*/  BRA `(.L_x_53) ;  /* 0x0000000000107947 */ /* 0x000fec0003800000 */
.L_x_52:
[----:B------:R-:W-:-:S04]  /*1af0*/  LOP3.LUT R0, R0, 0x80000000, RZ, 0xc0, !PT ;  /* 0x8000000000007812 */ /* 0x000fc800078ec0ff */
[----:B------:R-:W-:Y:S01]  /*1b00*/  LOP3.LUT R0, R0, 0x7f800000, RZ, 0xfc, !PT ;  /* 0x7f80000000007812 */ /* 0x000fe200078efcff */
[----:B------:R-:W-:Y:S06]  /*1b10*/  BRA `(.L_x_53) ;  /* 0x0000000000047947 */ /* 0x000fec0003800000 */
.L_x_51:
[----:B------:R-:W-:-:S07]  /*1b20*/  LEA R0, R15, R0, 0x17 ;  /* 0x000000000f007211 */ /* 0x000fce00078eb8ff */
.L_x_53:
[----:B------:R-:W-:Y:S05]  /*1b30*/  BSYNC.RECONVERGENT B3 ;  /* 0x0000000000037941 */ /* 0x000fea0003800200 */
.L_x_50:
[----:B------:R-:W-:Y:S05]  /*1b40*/  BRA `(.L_x_54) ;  /* 0x0000000000207947 */ /* 0x000fea0003800000 */
.L_x_49:
[----:B------:R-:W-:-:S04]  /*1b50*/  LOP3.LUT R0, R3, 0x80000000, R0, 0x48, !PT ;  /* 0x8000000003007812 */ /* 0x000fc800078e4800 */
[----:B------:R-:W-:Y:S01]  /*1b60*/  LOP3.LUT R0, R0, 0x7f800000, RZ, 0xfc, !PT ;  /* 0x7f80000000007812 */ /* 0x000fe200078efcff */
[----:B------:R-:W-:Y:S06]  /*1b70*/  BRA `(.L_x_54) ;  /* 0x0000000000147947 */ /* 0x000fec0003800000 */
.L_x_48:
[----:B------:R-:W-:Y:S01]  /*1b80*/  LOP3.LUT R0, R3, 0x80000000, R0, 0x48, !PT ;  /* 0x8000000003007812 */ /* 0x000fe200078e4800 */
[----:B------:R-:W-:Y:S06]  /*1b90*/  BRA `(.L_x_54) ;  /* 0x00000000000c7947 */ /* 0x000fec0003800000 */
.L_x_47:
[----:B------:R-:W0:Y:S01]  /*1ba0*/  MUFU.RSQ R0, -QNAN ;  /* 0xffc0000000007908 */ /* 0x000e220000001400 */
[----:B------:R-:W-:Y:S05]  /*1bb0*/  BRA `(.L_x_54) ;  /* 0x0000000000047947 */ /* 0x000fea0003800000 */
.L_x_46:
[----:B------:R-:W-:-:S07]  /*1bc0*/  FADD.FTZ R0, R0, R3 ;  /* 0x0000000300007221 */ /* 0x000fce0000010000 */
.L_x_54:
[----:B------:R-:W-:Y:S05]  /*1bd0*/  BSYNC.RECONVERGENT B2 ;  /* 0x0000000000027941 */ /* 0x000fea0003800200 */
.L_x_44:
[----:B------:R-:W-:-:S04]  /*1be0*/  HFMA2 R3, -RZ, RZ, 0, 0 ;  /* 0x00000000ff037431 */ /* 0x000fc800000001ff */
[----:B0-----:R-:W-:Y:S05]  /*1bf0*/  RET.REL.NODEC R2 `(_Z6kernelP6SpherePh) ;  /* 0xffffffe402007950 */ /* 0x001fea0003c3ffff */
.L_x_55:
[----:B------:R-:W-:-:S00]  /*1c00*/  BRA `(.L_x_55) ;  /* 0xfffffffc00fc7947 */ /* 0x000fc0000383ffff */
[----:B------:R-:W-:-:S00]  /*1c10*/  NOP ;  /* 0x0000000000007918 */ /* 0x000fc00000000000 */
        /* <DEDUP_REMOVED lines=14> */
.L_x_57:


//--------------------- .nv.shared.reserved.0     --------------------------
	.section	.nv.shared.reserved.0,"aw",@nobits
	.weak		__nv_reservedSMEM_offset_0_alias
	.size		__nv_reservedSMEM_offset_0_alias, 0, 64
	.other		__nv_reservedSMEM_offset_0_alias,@"STO_CUDA_RESERVED_SHARED STV_DEFAULT"
__nv_reservedSMEM_offset_0_alias:
	.zero		0
	.zero		64


//--------------------- .nv.constant0._Z6kernelP6SpherePh --------------------------
	.section	.nv.constant0._Z6kernelP6SpherePh,"a",@progbits
	.sectionflags	@""
	.align	4
.nv.constant0._Z6kernelP6SpherePh:
	.zero		912


//--------------------- SYMBOLS --------------------------

	.type		.nv.reservedSmem.offset0,@object
	.size		.nv.reservedSmem.offset0,0x4
